//
// Generated by NVIDIA NVVM Compiler
//
// Compiler Build ID: CL-36424714
// Cuda compilation tools, release 13.0, V13.0.88
// Based on NVVM 20.0.0
//

.version 9.0
.target sm_100
.address_size 64

	// .globl	_Z25numericalIntegrationArrayPfjS_S_i

.visible .entry _Z25numericalIntegrationArrayPfjS_S_i(
	.param .u64 .ptr .align 1 _Z25numericalIntegrationArrayPfjS_S_i_param_0,
	.param .u32 _Z25numericalIntegrationArrayPfjS_S_i_param_1,
	.param .u64 .ptr .align 1 _Z25numericalIntegrationArrayPfjS_S_i_param_2,
	.param .u64 .ptr .align 1 _Z25numericalIntegrationArrayPfjS_S_i_param_3,
	.param .u32 _Z25numericalIntegrationArrayPfjS_S_i_param_4
)
{
	.reg .pred 	%p<10>;
	.reg .b32 	%r<24>;
	.reg .b32 	%f<31>;
	.reg .b64 	%rd<13>;

	ld.param.u64 	%rd3, [_Z25numericalIntegrationArrayPfjS_S_i_param_0];
	ld.param.u32 	%r13, [_Z25numericalIntegrationArrayPfjS_S_i_param_1];
	ld.param.u64 	%rd4, [_Z25numericalIntegrationArrayPfjS_S_i_param_2];
	ld.param.u64 	%rd5, [_Z25numericalIntegrationArrayPfjS_S_i_param_3];
	ld.param.u32 	%r14, [_Z25numericalIntegrationArrayPfjS_S_i_param_4];
	mov.u32 	%r15, %tid.x;
	mov.u32 	%r16, %ctaid.x;
	mov.u32 	%r17, %ntid.x;
	mad.lo.s32 	%r1, %r16, %r17, %r15;
	setp.ge.s32 	%p1, %r1, %r14;
	@%p1 bra 	$L__BB0_12;
	cvta.to.global.u64 	%rd6, %rd4;
	mul.wide.s32 	%rd7, %r1, 4;
	add.s64 	%rd1, %rd6, %rd7;
	add.s32 	%r19, %r13, 1;
	max.u32 	%r2, %r19, 1;
	cvta.to.global.u64 	%rd2, %rd3;
	mov.f32 	%f25, 0f00000000;
	mov.b32 	%r21, 0;
	mov.u32 	%r22, %r21;
$L__BB0_2:
	max.s32 	%r5, %r21, %r22;
	max.u32 	%r6, %r5, 1;
	mul.wide.u32 	%rd8, %r22, 4;
	add.s64 	%rd9, %rd2, %rd8;
	ld.global.f32 	%f2, [%rd9];
	setp.eq.s32 	%p2, %r22, 0;
	mov.f32 	%f30, 0f3F800000;
	@%p2 bra 	$L__BB0_10;
	ld.global.f32 	%f3, [%rd1];
	and.b32  	%r7, %r6, 3;
	setp.lt.u32 	%p3, %r5, 4;
	mov.f32 	%f27, 0f3F800000;
	@%p3 bra 	$L__BB0_6;
	and.b32  	%r20, %r6, -4;
	neg.s32 	%r23, %r20;
	mov.f32 	%f27, 0f3F800000;
$L__BB0_5:
	mul.f32 	%f19, %f27, %f3;
	mul.f32 	%f20, %f19, %f3;
	mul.f32 	%f21, %f20, %f3;
	mul.f32 	%f27, %f21, %f3;
	add.s32 	%r23, %r23, 4;
	setp.ne.s32 	%p4, %r23, 0;
	@%p4 bra 	$L__BB0_5;
$L__BB0_6:
	setp.eq.s32 	%p5, %r7, 0;
	@%p5 bra 	$L__BB0_9;
	mul.f32 	%f27, %f27, %f3;
	setp.eq.s32 	%p6, %r7, 1;
	@%p6 bra 	$L__BB0_9;
	mul.f32 	%f22, %f27, %f3;
	setp.eq.s32 	%p7, %r7, 2;
	mul.f32 	%f23, %f22, %f3;
	selp.f32 	%f27, %f22, %f23, %p7;
$L__BB0_9:
	rcp.rn.f32 	%f24, %f27;
	setp.lt.s32 	%p8, %r22, 0;
	selp.f32 	%f30, %f24, %f27, %p8;
$L__BB0_10:
	fma.rn.f32 	%f25, %f2, %f30, %f25;
	add.s32 	%r22, %r22, 1;
	add.s32 	%r21, %r21, -1;
	setp.ne.s32 	%p9, %r22, %r2;
	@%p9 bra 	$L__BB0_2;
	cvta.to.global.u64 	%rd10, %rd5;
	add.s64 	%rd12, %rd10, %rd7;
	st.global.f32 	[%rd12], %f25;
$L__BB0_12:
	ret;

}


// ===== COMPILED SASS (sm_100) =====

	.target	sm_100

	.elftype	@"ET_EXEC"


//--------------------- .note.nv.tkinfo           --------------------------
	.section	.note.nv.tkinfo,"",@"SHT_NOTE"
	.sectionflags	@"SHF_NOTE_NV_TKINFO"
	.tkinfo
        /*0018*/ 	.word	0x00000002
        /*0030*/ 	.string	""
        /*0030*/ 	.string	"ptxas"
        /*0030*/ 	.string	"Cuda compilation tools, release 13.0, V13.0.88"
        /*0030*/ 	.string	"Build cuda_13.0.r13.0/compiler.36424714_0"
        /*0030*/ 	.string	"-arch sm_100 -m 64 "



//--------------------- .note.nv.cuinfo           --------------------------
	.section	.note.nv.cuinfo,"",@"SHT_NOTE"
	.sectionflags	@"SHF_NOTE_NV_CUINFO"
        /*0018*/ 	.short	0x0002
        /*001a*/ 	.short	0x0064
        /*001c*/ 	.short	0x0082
	.zero		2


//--------------------- .nv.info                  --------------------------
	.section	.nv.info,"",@"SHT_CUDA_INFO"
	.align	4


	//----- nvinfo : EIATTR_REGCOUNT
	.align		4
        /*0000*/ 	.byte	0x04, 0x2f
        /*0002*/ 	.short	(.L_1 - .L_0)
	.align		4
.L_0:
        /*0004*/ 	.word	index@(_Z25numericalIntegrationArrayPfjS_S_i)
        /*0008*/ 	.word	0x00000013


	//----- nvinfo : EIATTR_FRAME_SIZE
	.align		4
.L_1:
        /*000c*/ 	.byte	0x04, 0x11
        /*000e*/ 	.short	(.L_3 - .L_2)
	.align		4
.L_2:
        /*0010*/ 	.word	index@($__internal_0_$__cuda_sm20_rcp_rn_f32_slowpath)
        /*0014*/ 	.word	0x00000000


	//----- nvinfo : EIATTR_FRAME_SIZE
	.align		4
.L_3:
        /*0018*/ 	.byte	0x04, 0x11
        /*001a*/ 	.short	(.L_5 - .L_4)
	.align		4
.L_4:
        /*001c*/ 	.word	index@(_Z25numericalIntegrationArrayPfjS_S_i)
        /*0020*/ 	.word	0x00000000


	//----- nvinfo : EIATTR_MIN_STACK_SIZE
	.align		4
.L_5:
        /*0024*/ 	.byte	0x04, 0x12
        /*0026*/ 	.short	(.L_7 - .L_6)
	.align		4
.L_6:
        /*0028*/ 	.word	index@(_Z25numericalIntegrationArrayPfjS_S_i)
        /*002c*/ 	.word	0x00000000
.L_7:


//--------------------- .nv.compat                --------------------------
	.section	.nv.compat,"",@"SHT_CUDA_COMPAT_INFO"
	.align	4
        /*0000*/ 	.byte	0x02, 0x09, 0x00, 0x00, 0x02, 0x02, 0x01, 0x00, 0x02, 0x05, 0x05, 0x00, 0x03, 0x07, 0x01, 0x01
        /*0010*/ 	.byte	0x02, 0x03, 0x00, 0x00, 0x02, 0x06, 0x01, 0x00, 0x04, 0x0b, 0x08, 0x00, 0x09, 0x00, 0x00, 0x00
        /*0020*/ 	.byte	0x00, 0x00, 0x00, 0x00


//--------------------- .nv.info._Z25numericalIntegrationArrayPfjS_S_i --------------------------
	.section	.nv.info._Z25numericalIntegrationArrayPfjS_S_i,"",@"SHT_CUDA_INFO"
	.sectionflags	@""
	.align	4


	//----- nvinfo : EIATTR_CUDA_API_VERSION
	.align		4
        /*0000*/ 	.byte	0x04, 0x37
        /*0002*/ 	.short	(.L_9 - .L_8)
.L_8:
        /*0004*/ 	.word	0x00000082


	//----- nvinfo : EIATTR_KPARAM_INFO
	.align		4
.L_9:
        /*0008*/ 	.byte	0x04, 0x17
        /*000a*/ 	.short	(.L_11 - .L_10)
.L_10:
        /*000c*/ 	.word	0x00000000
        /*0010*/ 	.short	0x0004
        /*0012*/ 	.short	0x0020
        /*0014*/ 	.byte	0x00, 0xf0, 0x11, 0x00


	//----- nvinfo : EIATTR_KPARAM_INFO
	.align		4
.L_11:
        /*0018*/ 	.byte	0x04, 0x17
        /*001a*/ 	.short	(.L_13 - .L_12)
.L_12:
        /*001c*/ 	.word	0x00000000
        /*0020*/ 	.short	0x0003
        /*0022*/ 	.short	0x0018
        /*0024*/ 	.byte	0x00, 0xf5, 0x21, 0x00


	//----- nvinfo : EIATTR_KPARAM_INFO
	.align		4
.L_13:
        /*0028*/ 	.byte	0x04, 0x17
        /*002a*/ 	.short	(.L_15 - .L_14)
.L_14:
        /*002c*/ 	.word	0x00000000
        /*0030*/ 	.short	0x0002
        /*0032*/ 	.short	0x0010
        /*0034*/ 	.byte	0x00, 0xf5, 0x21, 0x00


	//----- nvinfo : EIATTR_KPARAM_INFO
	.align		4
.L_15:
        /*0038*/ 	.byte	0x04, 0x17
        /*003a*/ 	.short	(.L_17 - .L_16)
.L_16:
        /*003c*/ 	.word	0x00000000
        /*0040*/ 	.short	0x0001
        /*0042*/ 	.short	0x0008
        /*0044*/ 	.byte	0x00, 0xf0, 0x11, 0x00


	//----- nvinfo : EIATTR_KPARAM_INFO
	.align		4
.L_17:
        /*0048*/ 	.byte	0x04, 0x17
        /*004a*/ 	.short	(.L_19 - .L_18)
.L_18:
        /*004c*/ 	.word	0x00000000
        /*0050*/ 	.short	0x0000
        /*0052*/ 	.short	0x0000
        /*0054*/ 	.byte	0x00, 0xf5, 0x21, 0x00


	//----- nvinfo : EIATTR_SPARSE_MMA_MASK
	.align		4
.L_19:
        /*0058*/ 	.byte	0x03, 0x50
        /*005a*/ 	.short	0x0000


	//----- nvinfo : EIATTR_MAXREG_COUNT
	.align		4
        /*005c*/ 	.byte	0x03, 0x1b
        /*005e*/ 	.short	0x00ff


	//----- nvinfo : EIATTR_MERCURY_ISA_VERSION
	.align		4
        /*0060*/ 	.byte	0x03, 0x5f
        /*0062*/ 	.short	0x0101


	//----- nvinfo : EIATTR_VRC_CTA_INIT_COUNT
	.align		4
        /*0064*/ 	.byte	0x02, 0x4a
	.zero		1
	.zero		1


	//----- nvinfo : EIATTR_EXIT_INSTR_OFFSETS
	.align		4
        /*0068*/ 	.byte	0x04, 0x1c
        /*006a*/ 	.short	(.L_21 - .L_20)


	//   ....[0]....
.L_20:
        /*006c*/ 	.word	0x00000070


	//   ....[1]....
        /*0070*/ 	.word	0x00000700


	//----- nvinfo : EIATTR_CRS_STACK_SIZE
	.align		4
.L_21:
        /*0074*/ 	.byte	0x04, 0x1e
        /*0076*/ 	.short	(.L_23 - .L_22)
.L_22:
        /*0078*/ 	.word	0x00000000


	//----- nvinfo : EIATTR_CBANK_PARAM_SIZE
	.align		4
.L_23:
        /*007c*/ 	.byte	0x03, 0x19
        /*007e*/ 	.short	0x0024


	//----- nvinfo : EIATTR_PARAM_CBANK
	.align		4
        /*0080*/ 	.byte	0x04, 0x0a
        /*0082*/ 	.short	(.L_25 - .L_24)
	.align		4
.L_24:
        /*0084*/ 	.word	index@(.nv.constant0._Z25numericalIntegrationArrayPfjS_S_i)
        /*0088*/ 	.short	0x0380
        /*008a*/ 	.short	0x0024


	//----- nvinfo : EIATTR_SW_WAR
	.align		4
.L_25:
        /*008c*/ 	.byte	0x04, 0x36
        /*008e*/ 	.short	(.L_27 - .L_26)
.L_26:
        /*0090*/ 	.word	0x00000008
.L_27:


//--------------------- .nv.callgraph             --------------------------
	.section	.nv.callgraph,"",@"SHT_CUDA_CALLGRAPH"
	.align	4
	.sectionentsize	8
	.align		4
        /*0000*/ 	.word	0x00000000
	.align		4
        /*0004*/ 	.word	0xffffffff
	.align		4
        /*0008*/ 	.word	0x00000000
	.align		4
        /*000c*/ 	.word	0xfffffffe
	.align		4
        /*0010*/ 	.word	0x00000000
	.align		4
        /*0014*/ 	.word	0xfffffffd
	.align		4
        /*0018*/ 	.word	0x00000000
	.align		4
        /*001c*/ 	.word	0xfffffffc


//--------------------- .text._Z25numericalIntegrationArrayPfjS_S_i --------------------------
	.section	.text._Z25numericalIntegrationArrayPfjS_S_i,"ax",@progbits
	.align	128
        .global         _Z25numericalIntegrationArrayPfjS_S_i
        .type           _Z25numericalIntegrationArrayPfjS_S_i,@function
        .size           _Z25numericalIntegrationArrayPfjS_S_i,(.L_x_16 - _Z25numericalIntegrationArrayPfjS_S_i)
        .other          _Z25numericalIntegrationArrayPfjS_S_i,@"STO_CUDA_ENTRY STV_DEFAULT"
_Z25numericalIntegrationArrayPfjS_S_i:
.text._Z25numericalIntegrationArrayPfjS_S_i:
[----:B------:R-:W-:Y:S01]  /*0000*/  LDC R1, c[0x0][0x37c] ;  /* 0x0000df00ff017b82 */ /* 0x000fe20000000800 */
[----:B------:R-:W0:Y:S07]  /*0010*/  S2R R6, SR_TID.X ;  /* 0x0000000000067919 */ /* 0x000e2e0000002100 */
[----:B------:R-:W0:Y:S01]  /*0020*/  S2UR UR4, SR_CTAID.X ;  /* 0x00000000000479c3 */ /* 0x000e220000002500 */
[----:B------:R-:W1:Y:S07]  /*0030*/  LDCU UR5, c[0x0][0x3a0] ;  /* 0x00007400ff0577ac */ /* 0x000e6e0008000800 */
[----:B------:R-:W0:Y:S02]  /*0040*/  LDC R3, c[0x0][0x360] ;  /* 0x0000d800ff037b82 */ /* 0x000e240000000800 */
[----:B0-----:R-:W-:-:S05]  /*0050*/  IMAD R6, R3, UR4, R6 ;  /* 0x0000000403067c24 */ /* 0x001fca000f8e0206 */
[----:B-1----:R-:W-:-:S13]  /*0060*/  ISETP.GE.AND P0, PT, R6, UR5, PT ;  /* 0x0000000506007c0c */ /* 0x002fda000bf06270 */
[----:B------:R-:W-:Y:S05]  /*0070*/  @P0 EXIT ;  /* 0x000000000000094d */ /* 0x000fea0003800000 */
[----:B------:R-:W0:Y:S01]  /*0080*/  LDC R7, c[0x0][0x388] ;  /* 0x0000e200ff077b82 */ /* 0x000e220000000800 */
[----:B------:R-:W-:Y:S01]  /*0090*/  HFMA2 R0, -RZ, RZ, 0, 5.9604644775390625e-08 ;  /* 0x00000001ff007431 */ /* 0x000fe200000001ff */
[----:B------:R-:W-:Y:S01]  /*00a0*/  MOV R3, RZ ;  /* 0x000000ff00037202 */ /* 0x000fe20000000f00 */
[----:B------:R-:W-:Y:S01]  /*00b0*/  IMAD.MOV.U32 R8, RZ, RZ, RZ ;  /* 0x000000ffff087224 */ /* 0x000fe200078e00ff */
[----:B------:R-:W1:Y:S04]  /*00c0*/  LDCU.64 UR6, c[0x0][0x358] ;  /* 0x00006b00ff0677ac */ /* 0x000e680008000a00 */
[----:B------:R-:W2:Y:S01]  /*00d0*/  LDC.64 R4, c[0x0][0x390] ;  /* 0x0000e400ff047b82 */ /* 0x000ea20000000a00 */
[----:B------:R-:W-:Y:S01]  /*00e0*/  UMOV UR4, URZ ;  /* 0x000000ff00047c82 */ /* 0x000fe20008000000 */
[----:B0-----:R-:W-:Y:S01]  /*00f0*/  VIADDMNMX.U32 R7, R7, R0, 0x1, !PT ;  /* 0x0000000107077446 */ /* 0x001fe20007800000 */
[----:B-12---:R-:W-:-:S07]  /*0100*/  IMAD.WIDE R4, R6, 0x4, R4 ;  /* 0x0000000406047825 */ /* 0x006fce00078e0204 */
.L_x_10:
[----:B------:R-:W0:Y:S02]  /*0110*/  LDC.64 R10, c[0x0][0x380] ;  /* 0x0000e000ff0a7b82 */ /* 0x000e240000000a00 */
[----:B0-----:R-:W-:-:S06]  /*0120*/  IMAD.WIDE.U32 R10, R8, 0x4, R10 ;  /* 0x00000004080a7825 */ /* 0x001fcc00078e000a */
[----:B------:R0:W5:Y:S01]  /*0130*/  LDG.E R10, desc[UR6][R10.64] ;  /* 0x000000060a0a7981 */ /* 0x000162000c1e1900 */
[----:B------:R-:W-:Y:S02]  /*0140*/  ISETP.NE.AND P0, PT, R8, RZ, PT ;  /* 0x000000ff0800720c */ /* 0x000fe40003f05270 */
[----:B------:R-:W-:-:S11]  /*0150*/  MOV R0, 0x3f800000 ;  /* 0x3f80000000007802 */ /* 0x000fd60000000f00 */
[----:B0-----:R-:W-:Y:S05]  /*0160*/  @!P0 BRA `(.L_x_0) ;  /* 0x0000000400448947 */ /* 0x001fea0003800000 */
[----:B------:R0:W5:Y:S01]  /*0170*/  LDG.E R9, desc[UR6][R4.64] ;  /* 0x0000000604097981 */ /* 0x000162000c1e1900 */
[----:B------:R-:W-:-:S04]  /*0180*/  VIMNMX R0, PT, PT, R8, UR4, !PT ;  /* 0x0000000408007c48 */ /* 0x000fc8000ffe0100 */
[C---:B------:R-:W-:Y:S02]  /*0190*/  ISETP.GE.U32.AND P0, PT, R0.reuse, 0x4, PT ;  /* 0x000000040000780c */ /* 0x040fe40003f06070 */
[----:B------:R-:W-:Y:S01]  /*01a0*/  VIMNMX.U32 R11, PT, PT, R0, 0x1, !PT ;  /* 0x00000001000b7848 */ /* 0x000fe20007fe0000 */
[----:B------:R-:W-:-:S03]  /*01b0*/  IMAD.MOV.U32 R0, RZ, RZ, 0x3f800000 ;  /* 0x3f800000ff007424 */ /* 0x000fc600078e00ff */
[----:B------:R-:W-:-:S07]  /*01c0*/  LOP3.LUT R2, R11, 0x3, RZ, 0xc0, !PT ;  /* 0x000000030b027812 */ /* 0x000fce00078ec0ff */
[----:B0-----:R-:W-:Y:S05]  /*01d0*/  @!P0 BRA `(.L_x_1) ;  /* 0x0000000000cc8947 */ /* 0x001fea0003800000 */
[----:B------:R-:W-:Y:S01]  /*01e0*/  LOP3.LUT R11, R11, 0xfffffffc, RZ, 0xc0, !PT ;  /* 0xfffffffc0b0b7812 */ /* 0x000fe200078ec0ff */
[----:B------:R-:W-:-:S03]  /*01f0*/  IMAD.MOV.U32 R0, RZ, RZ, 0x3f800000 ;  /* 0x3f800000ff007424 */ /* 0x000fc600078e00ff */
[----:B------:R-:W-:-:S04]  /*0200*/  IADD3 R11, PT, PT, -R11, RZ, RZ ;  /* 0x000000ff0b0b7210 */ /* 0x000fc80007ffe1ff */
[----:B------:R-:W-:-:S13]  /*0210*/  ISETP.GE.AND P0, PT, R11, RZ, PT ;  /* 0x000000ff0b00720c */ /* 0x000fda0003f06270 */
[----:B------:R-:W-:Y:S05]  /*0220*/  @P0 BRA `(.L_x_2) ;  /* 0x00000000009c0947 */ /* 0x000fea0003800000 */
[----:B------:R-:W-:Y:S02]  /*0230*/  IADD3 R12, PT, PT, -R11, RZ, RZ ;  /* 0x000000ff0b0c7210 */ /* 0x000fe40007ffe1ff */
[----:B------:R-:W-:Y:S02]  /*0240*/  PLOP3.LUT P0, PT, PT, PT, PT, 0x80, 0x8 ;  /* 0x000000000008781c */ /* 0x000fe40003f0f070 */
[----:B------:R-:W-:-:S13]  /*0250*/  ISETP.GT.AND P1, PT, R12, 0xc, PT ;  /* 0x0000000c0c00780c */ /* 0x000fda0003f24270 */
[----:B------:R-:W-:Y:S05]  /*0260*/  @!P1 BRA `(.L_x_3) ;  /* 0x0000000000509947 */ /* 0x000fea0003800000 */
[----:B------:R-:W-:-:S13]  /*0270*/  PLOP3.LUT P0, PT, PT, PT, PT, 0x8, 0x80 ;  /* 0x000000000080781c */ /* 0x000fda0003f0e170 */
.L_x_4:
[----:B-----5:R-:W-:Y:S01]  /*0280*/  FMUL R0, R9, R0 ;  /* 0x0000000009007220 */ /* 0x020fe20000400000 */
[----:B------:R-:W-:-:S03]  /*0290*/  VIADD R11, R11, 0x10 ;  /* 0x000000100b0b7836 */ /* 0x000fc60000000000 */
[----:B------:R-:W-:Y:S02]  /*02a0*/  FMUL R0, R9, R0 ;  /* 0x0000000009007220 */ /* 0x000fe40000400000 */
[----:B------:R-:W-:Y:S02]  /*02b0*/  ISETP.GE.AND P1, PT, R11, -0xc, PT ;  /* 0xfffffff40b00780c */ /* 0x000fe40003f26270 */
[----:B------:R-:W-:-:S04]  /*02c0*/  FMUL R0, R9, R0 ;  /* 0x0000000009007220 */ /* 0x000fc80000400000 */
        /* <DEDUP_REMOVED lines=12> */
[----:B------:R-:W-:Y:S01]  /*0390*/  FMUL R0, R9, R0 ;  /* 0x0000000009007220 */ /* 0x000fe20000400000 */
[----:B------:R-:W-:Y:S06]  /*03a0*/  @!P1 BRA `(.L_x_4) ;  /* 0xfffffffc00b49947 */ /* 0x000fec000383ffff */
.L_x_3:
[----:B------:R-:W-:-:S04]  /*03b0*/  IADD3 R12, PT, PT, -R11, RZ, RZ ;  /* 0x000000ff0b0c7210 */ /* 0x000fc80007ffe1ff */
[----:B------:R-:W-:-:S13]  /*03c0*/  ISETP.GT.AND P1, PT, R12, 0x4, PT ;  /* 0x000000040c00780c */ /* 0x000fda0003f24270 */
[----:B------:R-:W-:Y:S05]  /*03d0*/  @!P1 BRA `(.L_x_5) ;  /* 0x0000000000289947 */ /* 0x000fea0003800000 */
[----:B-----5:R-:W-:Y:S01]  /*03e0*/  FMUL R0, R9, R0 ;  /* 0x0000000009007220 */ /* 0x020fe20000400000 */
[----:B------:R-:W-:Y:S01]  /*03f0*/  PLOP3.LUT P0, PT, PT, PT, PT, 0x8, 0x80 ;  /* 0x000000000080781c */ /* 0x000fe20003f0e170 */
[----:B------:R-:W-:Y:S02]  /*0400*/  VIADD R11, R11, 0x8 ;  /* 0x000000080b0b7836 */ /* 0x000fe40000000000 */
[----:B------:R-:W-:-:S04]  /*0410*/  FMUL R0, R9, R0 ;  /* 0x0000000009007220 */ /* 0x000fc80000400000 */
[----:B------:R-:W-:-:S04]  /*0420*/  FMUL R0, R9, R0 ;  /* 0x0000000009007220 */ /* 0x000fc80000400000 */
[----:B------:R-:W-:-:S04]  /*0430*/  FMUL R0, R9, R0 ;  /* 0x0000000009007220 */ /* 0x000fc80000400000 */
[----:B------:R-:W-:-:S04]  /*0440*/  FMUL R0, R9, R0 ;  /* 0x0000000009007220 */ /* 0x000fc80000400000 */
[----:B------:R-:W-:-:S04]  /*0450*/  FMUL R0, R9, R0 ;  /* 0x0000000009007220 */ /* 0x000fc80000400000 */
[----:B------:R-:W-:-:S04]  /*0460*/  FMUL R0, R9, R0 ;  /* 0x0000000009007220 */ /* 0x000fc80000400000 */
[----:B------:R-:W-:-:S07]  /*0470*/  FMUL R0, R9, R0 ;  /* 0x0000000009007220 */ /* 0x000fce0000400000 */
.L_x_5:
[----:B------:R-:W-:-:S13]  /*0480*/  ISETP.NE.OR P0, PT, R11, RZ, P0 ;  /* 0x000000ff0b00720c */ /* 0x000fda0000705670 */
[----:B------:R-:W-:Y:S05]  /*0490*/  @!P0 BRA `(.L_x_1) ;  /* 0x00000000001c8947 */ /* 0x000fea0003800000 */
.L_x_2:
[----:B------:R-:W-:Y:S01]  /*04a0*/  IADD3 R11, PT, PT, R11, 0x4, RZ ;  /* 0x000000040b0b7810 */ /* 0x000fe20007ffe0ff */
[----:B-----5:R-:W-:-:S03]  /*04b0*/  FMUL R0, R9, R0 ;  /* 0x0000000009007220 */ /* 0x020fc60000400000 */
[----:B------:R-:W-:Y:S01]  /*04c0*/  ISETP.NE.AND P0, PT, R11, RZ, PT ;  /* 0x000000ff0b00720c */ /* 0x000fe20003f05270 */
[----:B------:R-:W-:-:S04]  /*04d0*/  FMUL R0, R9, R0 ;  /* 0x0000000009007220 */ /* 0x000fc80000400000 */
[----:B------:R-:W-:-:S04]  /*04e0*/  FMUL R0, R9, R0 ;  /* 0x0000000009007220 */ /* 0x000fc80000400000 */
[----:B------:R-:W-:-:S04]  /*04f0*/  FMUL R0, R9, R0 ;  /* 0x0000000009007220 */ /* 0x000fc80000400000 */
[----:B------:R-:W-:Y:S05]  /*0500*/  @P0 BRA `(.L_x_2) ;  /* 0xfffffffc00e40947 */ /* 0x000fea000383ffff */
.L_x_1:
[----:B------:R-:W-:-:S13]  /*0510*/  ISETP.NE.AND P0, PT, R2, RZ, PT ;  /* 0x000000ff0200720c */ /* 0x000fda0003f05270 */
[----:B------:R-:W-:Y:S05]  /*0520*/  @!P0 BRA `(.L_x_6) ;  /* 0x0000000000188947 */ /* 0x000fea0003800000 */
[----:B------:R-:W-:Y:S01]  /*0530*/  ISETP.NE.AND P0, PT, R2, 0x1, PT ;  /* 0x000000010200780c */ /* 0x000fe20003f05270 */
[----:B-----5:R-:W-:-:S03]  /*0540*/  FMUL R0, R9, R0 ;  /* 0x0000000009007220 */ /* 0x020fc60000400000 */
[----:B------:R-:W-:-:S09]  /*0550*/  ISETP.NE.AND P1, PT, R2, 0x2, P0 ;  /* 0x000000020200780c */ /* 0x000fd20000725270 */
[----:B------:R-:W-:-:S04]  /*0560*/  @P0 FMUL R2, R9, R0 ;  /* 0x0000000009020220 */ /* 0x000fc80000400000 */
[----:B------:R-:W-:-:S04]  /*0570*/  @P1 FMUL R2, R9, R2 ;  /* 0x0000000209021220 */ /* 0x000fc80000400000 */
[----:B------:R-:W-:-:S07]  /*0580*/  @P0 IMAD.MOV.U32 R0, RZ, RZ, R2 ;  /* 0x000000ffff000224 */ /* 0x000fce00078e0002 */
.L_x_6:
[----:B------:R-:W-:Y:S01]  /*0590*/  IADD3 R2, PT, PT, R0, 0x1800000, RZ ;  /* 0x0180000000027810 */ /* 0x000fe20007ffe0ff */
[----:B------:R-:W-:Y:S03]  /*05a0*/  BSSY.RECONVERGENT B0, `(.L_x_7) ;  /* 0x000000b000007945 */ /* 0x000fe60003800200 */
[----:B------:R-:W-:-:S04]  /*05b0*/  LOP3.LUT R2, R2, 0x7f800000, RZ, 0xc0, !PT ;  /* 0x7f80000002027812 */ /* 0x000fc800078ec0ff */
[----:B------:R-:W-:-:S13]  /*05c0*/  ISETP.GT.U32.AND P0, PT, R2, 0x1ffffff, PT ;  /* 0x01ffffff0200780c */ /* 0x000fda0003f04070 */
[----:B------:R-:W-:Y:S05]  /*05d0*/  @P0 BRA `(.L_x_8) ;  /* 0x00000000000c0947 */ /* 0x000fea0003800000 */
[----:B------:R-:W-:-:S07]  /*05e0*/  MOV R12, 0x600 ;  /* 0x00000600000c7802 */ /* 0x000fce0000000f00 */
[----:B-----5:R-:W-:Y:S05]  /*05f0*/  CALL.REL.NOINC `($__internal_0_$__cuda_sm20_rcp_rn_f32_slowpath) ;  /* 0x0000000000447944 */ /* 0x020fea0003c00000 */
[----:B------:R-:W-:Y:S05]  /*0600*/  BRA `(.L_x_9) ;  /* 0x0000000000107947 */ /* 0x000fea0003800000 */
.L_x_8:
[----:B-----5:R-:W0:Y:S02]  /*0610*/  MUFU.RCP R9, R0 ;  /* 0x0000000000097308 */ /* 0x020e240000001000 */
[----:B0-----:R-:W-:-:S04]  /*0620*/  FFMA R2, R9, R0, -1 ;  /* 0xbf80000009027423 */ /* 0x001fc80000000000 */
[----:B------:R-:W-:-:S04]  /*0630*/  FADD.FTZ R2, -R2, -RZ ;  /* 0x800000ff02027221 */ /* 0x000fc80000010100 */
[----:B------:R-:W-:-:S07]  /*0640*/  FFMA R9, R9, R2, R9 ;  /* 0x0000000209097223 */ /* 0x000fce0000000009 */
.L_x_9:
[----:B------:R-:W-:Y:S05]  /*0650*/  BSYNC.RECONVERGENT B0 ;  /* 0x0000000000007941 */ /* 0x000fea0003800200 */
.L_x_7:
[----:B------:R-:W-:-:S04]  /*0660*/  ISETP.GE.AND P0, PT, R8, RZ, PT ;  /* 0x000000ff0800720c */ /* 0x000fc80003f06270 */
[----:B------:R-:W-:-:S09]  /*0670*/  FSEL R0, R9, R0, !P0 ;  /* 0x0000000009007208 */ /* 0x000fd20004000000 */
.L_x_0:
[----:B------:R-:W-:Y:S01]  /*0680*/  VIADD R8, R8, 0x1 ;  /* 0x0000000108087836 */ /* 0x000fe20000000000 */
[----:B------:R-:W-:Y:S01]  /*0690*/  UIADD3 UR4, UPT, UPT, UR4, -0x1, URZ ;  /* 0xffffffff04047890 */ /* 0x000fe2000fffe0ff */
[----:B-----5:R-:W-:-:S03]  /*06a0*/  FFMA R3, R10, R0, R3 ;  /* 0x000000000a037223 */ /* 0x020fc60000000003 */
[----:B------:R-:W-:-:S13]  /*06b0*/  ISETP.NE.AND P0, PT, R8, R7, PT ;  /* 0x000000070800720c */ /* 0x000fda0003f05270 */
[----:B------:R-:W-:Y:S05]  /*06c0*/  @P0 BRA `(.L_x_10) ;  /* 0xfffffff800900947 */ /* 0x000fea000383ffff */
[----:B------:R-:W0:Y:S02]  /*06d0*/  LDC.64 R4, c[0x0][0x398] ;  /* 0x0000e600ff047b82 */ /* 0x000e240000000a00 */
[----:B0-----:R-:W-:-:S05]  /*06e0*/  IMAD.WIDE R6, R6, 0x4, R4 ;  /* 0x0000000406067825 */ /* 0x001fca00078e0204 */
[----:B------:R-:W-:Y:S01]  /*06f0*/  STG.E desc[UR6][R6.64], R3 ;  /* 0x0000000306007986 */ /* 0x000fe2000c101906 */
[----:B------:R-:W-:Y:S05]  /*0700*/  EXIT ;  /* 0x000000000000794d */ /* 0x000fea0003800000 */
        .weak           $__internal_0_$__cuda_sm20_rcp_rn_f32_slowpath
        .type           $__internal_0_$__cuda_sm20_rcp_rn_f32_slowpath,@function
        .size           $__internal_0_$__cuda_sm20_rcp_rn_f32_slowpath,(.L_x_16 - $__internal_0_$__cuda_sm20_rcp_rn_f32_slowpath)
$__internal_0_$__cuda_sm20_rcp_rn_f32_slowpath:
[----:B------:R-:W-:Y:S01]  /*0710*/  SHF.L.U32 R2, R0, 0x1, RZ ;  /* 0x0000000100027819 */ /* 0x000fe200000006ff */
[----:B------:R-:W-:Y:S03]  /*0720*/  BSSY.RECONVERGENT B1, `(.L_x_11) ;  /* 0x0000030000017945 */ /* 0x000fe60003800200 */
[----:B------:R-:W-:-:S04]  /*0730*/  SHF.R.U32.HI R13, RZ, 0x18, R2 ;  /* 0x00000018ff0d7819 */ /* 0x000fc80000011602 */
[----:B------:R-:W-:-:S13]  /*0740*/  ISETP.NE.U32.AND P0, PT, R13, RZ, PT ;  /* 0x000000ff0d00720c */ /* 0x000fda0003f05070 */
[----:B------:R-:W-:Y:S05]  /*0750*/  @P0 BRA `(.L_x_12) ;  /* 0x0000000000280947 */ /* 0x000fea0003800000 */
[----:B------:R-:W-:-:S05]  /*0760*/  IMAD.SHL.U32 R2, R0, 0x2, RZ ;  /* 0x0000000200027824 */ /* 0x000fca00078e00ff */
[----:B------:R-:W-:-:S13]  /*0770*/  ISETP.NE.AND P0, PT, R2, RZ, PT ;  /* 0x000000ff0200720c */ /* 0x000fda0003f05270 */
[----:B------:R-:W-:Y:S01]  /*0780*/  @P0 FFMA R11, R0, 1.84467440737095516160e+19, RZ ;  /* 0x5f800000000b0823 */ /* 0x000fe200000000ff */
[----:B------:R-:W-:Y:S08]  /*0790*/  @!P0 MUFU.RCP R9, R0 ;  /* 0x0000000000098308 */ /* 0x000ff00000001000 */
[----:B------:R-:W0:Y:S02]  /*07a0*/  @P0 MUFU.RCP R2, R11 ;  /* 0x0000000b00020308 */ /* 0x000e240000001000 */
[----:B0-----:R-:W-:-:S04]  /*07b0*/  @P0 FFMA R13, R11, R2, -1 ;  /* 0xbf8000000b0d0423 */ /* 0x001fc80000000002 */
[----:B------:R-:W-:-:S04]  /*07c0*/  @P0 FADD.FTZ R13, -R13, -RZ ;  /* 0x800000ff0d0d0221 */ /* 0x000fc80000010100 */
[----:B------:R-:W-:-:S04]  /*07d0*/  @P0 FFMA R2, R2, R13, R2 ;  /* 0x0000000d02020223 */ /* 0x000fc80000000002 */
[----:B------:R-:W-:Y:S01]  /*07e0*/  @P0 FFMA R9, R2, 1.84467440737095516160e+19, RZ ;  /* 0x5f80000002090823 */ /* 0x000fe200000000ff */
[----:B------:R-:W-:Y:S06]  /*07f0*/  BRA `(.L_x_13) ;  /* 0x0000000000887947 */ /* 0x000fec0003800000 */
.L_x_12:
[----:B------:R-:W-:-:S04]  /*0800*/  IADD3 R15, PT, PT, R13, -0xfd, RZ ;  /* 0xffffff030d0f7810 */ /* 0x000fc80007ffe0ff */
[----:B------:R-:W-:-:S13]  /*0810*/  ISETP.GT.U32.AND P0, PT, R15, 0x1, PT ;  /* 0x000000010f00780c */ /* 0x000fda0003f04070 */
[----:B------:R-:W-:Y:S05]  /*0820*/  @P0 BRA `(.L_x_14) ;  /* 0x0000000000780947 */ /* 0x000fea0003800000 */
[----:B------:R-:W-:Y:S01]  /*0830*/  LOP3.LUT R2, R0, 0x7fffff, RZ, 0xc0, !PT ;  /* 0x007fffff00027812 */ /* 0x000fe200078ec0ff */
[----:B------:R-:W-:-:S03]  /*0840*/  IMAD.MOV.U32 R16, RZ, RZ, 0x3 ;  /* 0x00000003ff107424 */ /* 0x000fc600078e00ff */
[----:B------:R-:W-:Y:S02]  /*0850*/  LOP3.LUT R2, R2, 0x3f800000, RZ, 0xfc, !PT ;  /* 0x3f80000002027812 */ /* 0x000fe400078efcff */
[----:B------:R-:W-:Y:S02]  /*0860*/  SHF.L.U32 R16, R16, R15, RZ ;  /* 0x0000000f10107219 */ /* 0x000fe400000006ff */
[----:B------:R-:W0:Y:S02]  /*0870*/  MUFU.RCP R9, R2 ;  /* 0x0000000200097308 */ /* 0x000e240000001000 */
[----:B0-----:R-:W-:-:S04]  /*0880*/  FFMA R11, R2, R9, -1 ;  /* 0xbf800000020b7423 */ /* 0x001fc80000000009 */
[----:B------:R-:W-:-:S04]  /*0890*/  FADD.FTZ R14, -R11, -RZ ;  /* 0x800000ff0b0e7221 */ /* 0x000fc80000010100 */
[CCC-:B------:R-:W-:Y:S01]  /*08a0*/  FFMA.RM R11, R9.reuse, R14.reuse, R9.reuse ;  /* 0x0000000e090b7223 */ /* 0x1c0fe20000004009 */
[----:B------:R-:W-:-:S04]  /*08b0*/  FFMA.RP R14, R9, R14, R9 ;  /* 0x0000000e090e7223 */ /* 0x000fc80000008009 */
[C---:B------:R-:W-:Y:S02]  /*08c0*/  LOP3.LUT R9, R11.reuse, 0x7fffff, RZ, 0xc0, !PT ;  /* 0x007fffff0b097812 */ /* 0x040fe400078ec0ff */
[----:B------:R-:W-:Y:S02]  /*08d0*/  FSETP.NEU.FTZ.AND P0, PT, R11, R14, PT ;  /* 0x0000000e0b00720b */ /* 0x000fe40003f1d000 */
[----:B------:R-:W-:Y:S02]  /*08e0*/  LOP3.LUT R9, R9, 0x800000, RZ, 0xfc, !PT ;  /* 0x0080000009097812 */ /* 0x000fe400078efcff */
[----:B------:R-:W-:Y:S02]  /*08f0*/  SEL R11, RZ, 0xffffffff, !P0 ;  /* 0xffffffffff0b7807 */ /* 0x000fe40004000000 */
[----:B------:R-:W-:Y:S02]  /*0900*/  LOP3.LUT R16, R16, R9, RZ, 0xc0, !PT ;  /* 0x0000000910107212 */ /* 0x000fe400078ec0ff */
[----:B------:R-:W-:-:S02]  /*0910*/  IADD3 R2, PT, PT, -R11, RZ, RZ ;  /* 0x000000ff0b027210 */ /* 0x000fc40007ffe1ff */
[-C--:B------:R-:W-:Y:S02]  /*0920*/  SHF.R.U32.HI R16, RZ, R15.reuse, R16 ;  /* 0x0000000fff107219 */ /* 0x080fe40000011610 */
[----:B------:R-:W-:Y:S02]  /*0930*/  LOP3.LUT P1, RZ, R2, R15, R9, 0xf8, !PT ;  /* 0x0000000f02ff7212 */ /* 0x000fe4000782f809 */
[C---:B------:R-:W-:Y:S02]  /*0940*/  LOP3.LUT P0, RZ, R16.reuse, 0x1, RZ, 0xc0, !PT ;  /* 0x0000000110ff7812 */ /* 0x040fe4000780c0ff */
[----:B------:R-:W-:-:S04]  /*0950*/  LOP3.LUT P2, RZ, R16, 0x2, RZ, 0xc0, !PT ;  /* 0x0000000210ff7812 */ /* 0x000fc8000784c0ff */
[----:B------:R-:W-:Y:S02]  /*0960*/  PLOP3.LUT P0, PT, P0, P1, P2, 0xe0, 0x0 ;  /* 0x000000000000781c */ /* 0x000fe40000703c20 */
[----:B------:R-:W-:Y:S02]  /*0970*/  LOP3.LUT P1, RZ, R0, 0x7fffff, RZ, 0xc0, !PT ;  /* 0x007fffff00ff7812 */ /* 0x000fe4000782c0ff */
[----:B------:R-:W-:-:S05]  /*0980*/  SEL R2, RZ, 0x1, !P0 ;  /* 0x00000001ff027807 */ /* 0x000fca0004000000 */
[----:B------:R-:W-:-:S05]  /*0990*/  IMAD.MOV R2, RZ, RZ, -R2 ;  /* 0x000000ffff027224 */ /* 0x000fca00078e0a02 */
[----:B------:R-:W-:Y:S02]  /*09a0*/  ISETP.GE.AND P0, PT, R2, RZ, PT ;  /* 0x000000ff0200720c */ /* 0x000fe40003f06270 */
[----:B------:R-:W-:-:S04]  /*09b0*/  IADD3 R2, PT, PT, R13, -0xfc, RZ ;  /* 0xffffff040d027810 */ /* 0x000fc80007ffe0ff */
[----:B------:R-:W-:-:S07]  /*09c0*/  SHF.R.U32.HI R9, RZ, R2, R9 ;  /* 0x00000002ff097219 */ /* 0x000fce0000011609 */
[----:B------:R-:W-:-:S05]  /*09d0*/  @!P0 VIADD R9, R9, 0x1 ;  /* 0x0000000109098836 */ /* 0x000fca0000000000 */
[----:B------:R-:W-:-:S04]  /*09e0*/  @!P1 SHF.L.U32 R9, R9, 0x1, RZ ;  /* 0x0000000109099819 */ /* 0x000fc800000006ff */
[----:B------:R-:W-:Y:S01]  /*09f0*/  LOP3.LUT R9, R9, 0x80000000, R0, 0xf8, !PT ;  /* 0x8000000009097812 */ /* 0x000fe200078ef800 */
[----:B------:R-:W-:Y:S06]  /*0a00*/  BRA `(.L_x_13) ;  /* 0x0000000000047947 */ /* 0x000fec0003800000 */
.L_x_14:
[----:B------:R0:W1:Y:S02]  /*0a10*/  MUFU.RCP R9, R0 ;  /* 0x0000000000097308 */ /* 0x0000640000001000 */
.L_x_13:
[----:B------:R-:W-:Y:S05]  /*0a20*/  BSYNC.RECONVERGENT B1 ;  /* 0x0000000000017941 */ /* 0x000fea0003800200 */
.L_x_11:
[----:B------:R-:W-:-:S04]  /*0a30*/  IMAD.MOV.U32 R13, RZ, RZ, 0x0 ;  /* 0x00000000ff0d7424 */ /* 0x000fc800078e00ff */
[----:B01----:R-:W-:Y:S05]  /*0a40*/  RET.REL.NODEC R12 `(_Z25numericalIntegrationArrayPfjS_S_i) ;  /* 0xfffffff40c6c7950 */ /* 0x003fea0003c3ffff */
.L_x_15:
[----:B------:R-:W-:-:S00]  /*0a50*/  BRA `(.L_x_15) ;  /* 0xfffffffc00fc7947 */ /* 0x000fc0000383ffff */
[----:B------:R-:W-:-:S00]  /*0a60*/  NOP ;  /* 0x0000000000007918 */ /* 0x000fc00000000000 */
        /* <DEDUP_REMOVED lines=9> */
.L_x_16:


//--------------------- .nv.shared.reserved.0     --------------------------
	.section	.nv.shared.reserved.0,"aw",@nobits
	.weak		__nv_reservedSMEM_offset_0_alias
	.size		__nv_reservedSMEM_offset_0_alias, 0, 64
	.other		__nv_reservedSMEM_offset_0_alias,@"STO_CUDA_RESERVED_SHARED STV_DEFAULT"
__nv_reservedSMEM_offset_0_alias:
	.zero		0
	.zero		64


//--------------------- .nv.constant0._Z25numericalIntegrationArrayPfjS_S_i --------------------------
	.section	.nv.constant0._Z25numericalIntegrationArrayPfjS_S_i,"a",@progbits
	.sectionflags	@""
	.align	4
.nv.constant0._Z25numericalIntegrationArrayPfjS_S_i:
	.zero		932


//--------------------- SYMBOLS --------------------------

	.type		.nv.reservedSmem.offset0,@object
	.size		.nv.reservedSmem.offset0,0x4
